	.headerflags	@"EF_CUDA_TEXMODE_UNIFIED EF_CUDA_64BIT_ADDRESS EF_CUDA_ACCELERATORS EF_CUDA_SM90 EF_CUDA_VIRTUAL_SM(EF_CUDA_SM90)"
	.elftype	@"ET_EXEC"


//--------------------- .nv.info                  --------------------------
	.section	.nv.info,"",@"SHT_CUDA_INFO"
	.align	4


	//----- nvinfo : EIATTR_REGCOUNT
	.align		4
        /*0000*/ 	.byte	0x04, 0x2f
        /*0002*/ 	.short	(.L_1 - .L_0)
	.align		4
.L_0:
        /*0004*/ 	.word	index@(triton_poi_fused_convolution_11)
        /*0008*/ 	.word	0x0000000e


	//----- nvinfo : EIATTR_MIN_STACK_SIZE
	.align		4
.L_1:
        /*000c*/ 	.byte	0x04, 0x12
        /*000e*/ 	.short	(.L_3 - .L_2)
	.align		4
.L_2:
        /*0010*/ 	.word	index@(triton_poi_fused_convolution_11)
        /*0014*/ 	.word	0x00000000


	//----- nvinfo : EIATTR_FRAME_SIZE
	.align		4
.L_3:
        /*0018*/ 	.byte	0x04, 0x11
        /*001a*/ 	.short	(.L_5 - .L_4)
	.align		4
.L_4:
        /*001c*/ 	.word	index@(triton_poi_fused_convolution_11)
        /*0020*/ 	.word	0x00000000


	//----- nvinfo : EIATTR_MIN_STACK_SIZE
	.align		4
.L_5:
        /*0024*/ 	.byte	0x04, 0x12
        /*0026*/ 	.short	(.L_7 - .L_6)
	.align		4
.L_6:
        /*0028*/ 	.word	index@(triton_poi_fused_convolution_11)
        /*002c*/ 	.word	0x00000000
.L_7:


//--------------------- .nv.info.triton_poi_fused_convolution_11 --------------------------
	.section	.nv.info.triton_poi_fused_convolution_11,"",@"SHT_CUDA_INFO"
	.sectionflags	@""
	.align	4


	//----- nvinfo : EIATTR_CUDA_API_VERSION
	.align		4
        /*0000*/ 	.byte	0x04, 0x37
        /*0002*/ 	.short	(.L_9 - .L_8)
.L_8:
        /*0004*/ 	.word	0x0000007c


	//----- nvinfo : EIATTR_KPARAM_INFO
	.align		4
.L_9:
        /*0008*/ 	.byte	0x04, 0x17
        /*000a*/ 	.short	(.L_11 - .L_10)
.L_10:
        /*000c*/ 	.word	0x00000000
        /*0010*/ 	.short	0x0002
        /*0012*/ 	.short	0x0010
        /*0014*/ 	.byte	0x00, 0xf0, 0x11, 0x00


	//----- nvinfo : EIATTR_KPARAM_INFO
	.align		4
.L_11:
        /*0018*/ 	.byte	0x04, 0x17
        /*001a*/ 	.short	(.L_13 - .L_12)
.L_12:
        /*001c*/ 	.word	0x00000000
        /*0020*/ 	.short	0x0001
        /*0022*/ 	.short	0x0008
        /*0024*/ 	.byte	0x00, 0xf4, 0x21, 0x00


	//----- nvinfo : EIATTR_KPARAM_INFO
	.align		4
.L_13:
        /*0028*/ 	.byte	0x04, 0x17
        /*002a*/ 	.short	(.L_15 - .L_14)
.L_14:
        /*002c*/ 	.word	0x00000000
        /*0030*/ 	.short	0x0000
        /*0032*/ 	.short	0x0000
        /*0034*/ 	.byte	0x00, 0xf4, 0x21, 0x00


	//----- nvinfo : EIATTR_SPARSE_MMA_MASK
	.align		4
.L_15:
        /*0038*/ 	.byte	0x03, 0x50
        /*003a*/ 	.short	0x0000


	//----- nvinfo : EIATTR_MAXREG_COUNT
	.align		4
        /*003c*/ 	.byte	0x03, 0x1b
        /*003e*/ 	.short	0x00ff


	//----- nvinfo : EIATTR_EXIT_INSTR_OFFSETS
	.align		4
        /*0040*/ 	.byte	0x04, 0x1c
        /*0042*/ 	.short	(.L_17 - .L_16)


	//   ....[0]....
.L_16:
        /*0044*/ 	.word	0x00000160


	//----- nvinfo : EIATTR_REQNTID
	.align		4
.L_17:
        /*0048*/ 	.byte	0x04, 0x10
        /*004a*/ 	.short	(.L_19 - .L_18)
.L_18:
        /*004c*/ 	.word	0x00000080
        /*0050*/ 	.word	0x00000001
        /*0054*/ 	.word	0x00000001


	//----- nvinfo : EIATTR_CBANK_PARAM_SIZE
	.align		4
.L_19:
        /*0058*/ 	.byte	0x03, 0x19
        /*005a*/ 	.short	0x0014


	//----- nvinfo : EIATTR_PARAM_CBANK
	.align		4
        /*005c*/ 	.byte	0x04, 0x0a
        /*005e*/ 	.short	(.L_21 - .L_20)
	.align		4
.L_20:
        /*0060*/ 	.word	index@(.nv.constant0.triton_poi_fused_convolution_11)
        /*0064*/ 	.short	0x0210
        /*0066*/ 	.short	0x0014


	//----- nvinfo : EIATTR_SW_WAR
	.align		4
.L_21:
        /*0068*/ 	.byte	0x04, 0x36
        /*006a*/ 	.short	(.L_23 - .L_22)
.L_22:
        /*006c*/ 	.word	0x00000008
.L_23:


//--------------------- .nv.callgraph             --------------------------
	.section	.nv.callgraph,"",@"SHT_CUDA_CALLGRAPH"
	.align	4
	.sectionentsize	8
	.align		4
        /*0000*/ 	.word	0x00000000
	.align		4
        /*0004*/ 	.word	0xffffffff
	.align		4
        /*0008*/ 	.word	0x00000000
	.align		4
        /*000c*/ 	.word	0xfffffffe
	.align		4
        /*0010*/ 	.word	0x00000000
	.align		4
        /*0014*/ 	.word	0xfffffffd
	.align		4
        /*0018*/ 	.word	0x00000000
	.align		4
        /*001c*/ 	.word	0xfffffffc


//--------------------- .text.triton_poi_fused_convolution_11 --------------------------
	.section	.text.triton_poi_fused_convolution_11,"ax",@progbits
	.align	128
        .global         triton_poi_fused_convolution_11
        .type           triton_poi_fused_convolution_11,@function
        .size           triton_poi_fused_convolution_11,(.L_x_1 - triton_poi_fused_convolution_11)
        .other          triton_poi_fused_convolution_11,@"STO_CUDA_ENTRY STV_DEFAULT"
triton_poi_fused_convolution_11:
.text.triton_poi_fused_convolution_11:
[----:B------:R-:W-:Y:S01]  /*0000*/  LDC R1, c[0x0][0x28] ;  /* 0x00000a00ff017b82 */ /* 0x000fe20000000800 */
[----:B------:R-:W1:Y:S07]  /*0010*/  S2R R0, SR_TID.X ;  /* 0x0000000000007919 */ /* 0x000e6e0000002100 */
[----:B------:R-:W2:Y:S01]  /*0020*/  LDC.64 R4, c[0x0][0x218] ;  /* 0x00008600ff047b82 */ /* 0x000ea20000000a00 */
[----:B------:R-:W-:Y:S01]  /*0030*/  ULDC.64 UR4, c[0x0][0x208] ;  /* 0x0000820000047ab9 */ /* 0x000fe20000000a00 */
[----:B------:R-:W3:Y:S06]  /*0040*/  S2R R7, SR_CTAID.X ;  /* 0x0000000000077919 */ /* 0x000eec0000002500 */
[----:B------:R-:W4:Y:S01]  /*0050*/  LDC.64 R2, c[0x0][0x210] ;  /* 0x00008400ff027b82 */ /* 0x000f220000000a00 */
[----:B-1----:R-:W-:-:S04]  /*0060*/  SHF.L.U32 R0, R0, 0x2, RZ ;  /* 0x0000000200007819 */ /* 0x002fc800000006ff */
[----:B------:R-:W-:-:S04]  /*0070*/  LOP3.LUT R0, R0, 0x1fc, RZ, 0xc0, !PT ;  /* 0x000001fc00007812 */ /* 0x000fc800078ec0ff */
[----:B---3--:R-:W-:-:S05]  /*0080*/  LEA R7, R7, R0, 0x9 ;  /* 0x0000000007077211 */ /* 0x008fca00078e48ff */
[----:B------:R-:W-:-:S04]  /*0090*/  IMAD.HI R0, R7, 0x38e38e39, RZ ;  /* 0x38e38e3907007827 */ /* 0x000fc800078e02ff */
[----:B----4-:R-:W-:Y:S01]  /*00a0*/  IMAD.WIDE R2, R7, 0x4, R2 ;  /* 0x0000000407027825 */ /* 0x010fe200078e0202 */
[----:B------:R-:W-:-:S04]  /*00b0*/  SHF.R.U32.HI R9, RZ, 0x1f, R0 ;  /* 0x0000001fff097819 */ /* 0x000fc80000011600 */
[----:B------:R-:W-:-:S05]  /*00c0*/  LEA.HI.SX32 R0, R0, R9, 0x1d ;  /* 0x0000000900007211 */ /* 0x000fca00078feaff */
[----:B------:R-:W-:-:S04]  /*00d0*/  IMAD R9, R0, -0x24, R7 ;  /* 0xffffffdc00097824 */ /* 0x000fc800078e0207 */
[----:B--2---:R-:W-:Y:S02]  /*00e0*/  IMAD.WIDE R4, R9, 0x4, R4 ;  /* 0x0000000409047825 */ /* 0x004fe400078e0204 */
[----:B------:R-:W2:Y:S04]  /*00f0*/  LDG.E.128 R8, desc[UR4][R2.64] ;  /* 0x0000000402087981 */ /* 0x000ea8000c1e1d00 */
[----:B------:R-:W2:Y:S02]  /*0100*/  LDG.E.EL.128 R4, desc[UR4][R4.64] ;  /* 0x0000000404047981 */ /* 0x000ea4000c2e1d00 */
[----:B--2---:R-:W-:Y:S01]  /*0110*/  FADD R8, R8, R4 ;  /* 0x0000000408087221 */ /* 0x004fe20000000000 */
[----:B------:R-:W-:Y:S01]  /*0120*/  FADD R9, R9, R5 ;  /* 0x0000000509097221 */ /* 0x000fe20000000000 */
[----:B------:R-:W-:Y:S01]  /*0130*/  FADD R10, R10, R6 ;  /* 0x000000060a0a7221 */ /* 0x000fe20000000000 */
[----:B------:R-:W-:-:S05]  /*0140*/  FADD R11, R11, R7 ;  /* 0x000000070b0b7221 */ /* 0x000fca0000000000 */
[----:B------:R-:W-:Y:S01]  /*0150*/  STG.E.128 desc[UR4][R2.64], R8 ;  /* 0x0000000802007986 */ /* 0x000fe2000c101d04 */
[----:B------:R-:W-:Y:S05]  /*0160*/  EXIT ;  /* 0x000000000000794d */ /* 0x000fea0003800000 */
.L_x_0:
[----:B------:R-:W-:-:S00]  /*0170*/  BRA `(.L_x_0) ;  /* 0xfffffffc00fc7947 */ /* 0x000fc0000383ffff */
[----:B------:R-:W-:-:S00]  /*0180*/  NOP ;  /* 0x0000000000007918 */ /* 0x000fc00000000000 */
[----:B------:R-:W-:-:S00]  /*0190*/  NOP ;  /* 0x0000000000007918 */ /* 0x000fc00000000000 */
[----:B------:R-:W-:-:S00]  /*01a0*/  NOP ;  /* 0x0000000000007918 */ /* 0x000fc00000000000 */
[----:B------:R-:W-:-:S00]  /*01b0*/  NOP ;  /* 0x0000000000007918 */ /* 0x000fc00000000000 */
[----:B------:R-:W-:-:S00]  /*01c0*/  NOP ;  /* 0x0000000000007918 */ /* 0x000fc00000000000 */
[----:B------:R-:W-:-:S00]  /*01d0*/  NOP ;  /* 0x0000000000007918 */ /* 0x000fc00000000000 */
[----:B------:R-:W-:-:S00]  /*01e0*/  NOP ;  /* 0x0000000000007918 */ /* 0x000fc00000000000 */
[----:B------:R-:W-:-:S00]  /*01f0*/  NOP ;  /* 0x0000000000007918 */ /* 0x000fc00000000000 */
.L_x_1:


//--------------------- .nv.constant0.triton_poi_fused_convolution_11 --------------------------
	.section	.nv.constant0.triton_poi_fused_convolution_11,"a",@progbits
	.sectionflags	@""
	.align	4
.nv.constant0.triton_poi_fused_convolution_11:
	.zero		548
